	.headerflags	@"EF_CUDA_TEXMODE_UNIFIED EF_CUDA_64BIT_ADDRESS EF_CUDA_SM86 EF_CUDA_VIRTUAL_SM(EF_CUDA_SM86)"
	.elftype	@"ET_EXEC"


//--------------------- .nv.info                  --------------------------
	.section	.nv.info,"",@"SHT_CUDA_INFO"
	.align	4


	//----- nvinfo : EIATTR_REGCOUNT
	.align		4
        /*0000*/ 	.byte	0x04, 0x2f
        /*0002*/ 	.short	(.L_1 - .L_0)
	.align		4
.L_0:
        /*0004*/ 	.word	index@(triton_red_fused__to_copy_mean_pow_3)
        /*0008*/ 	.word	0x00000017


	//----- nvinfo : EIATTR_MIN_STACK_SIZE
	.align		4
.L_1:
        /*000c*/ 	.byte	0x04, 0x12
        /*000e*/ 	.short	(.L_3 - .L_2)
	.align		4
.L_2:
        /*0010*/ 	.word	index@(triton_red_fused__to_copy_mean_pow_3)
        /*0014*/ 	.word	0x00000000


	//----- nvinfo : EIATTR_FRAME_SIZE
	.align		4
.L_3:
        /*0018*/ 	.byte	0x04, 0x11
        /*001a*/ 	.short	(.L_5 - .L_4)
	.align		4
.L_4:
        /*001c*/ 	.word	index@(triton_red_fused__to_copy_mean_pow_3)
        /*0020*/ 	.word	0x00000000


	//----- nvinfo : EIATTR_MIN_STACK_SIZE
	.align		4
.L_5:
        /*0024*/ 	.byte	0x04, 0x12
        /*0026*/ 	.short	(.L_7 - .L_6)
	.align		4
.L_6:
        /*0028*/ 	.word	index@(triton_red_fused__to_copy_mean_pow_3)
        /*002c*/ 	.word	0x00000000
.L_7:


//--------------------- .nv.info.triton_red_fused__to_copy_mean_pow_3 --------------------------
	.section	.nv.info.triton_red_fused__to_copy_mean_pow_3,"",@"SHT_CUDA_INFO"
	.sectionflags	@""
	.align	4


	//----- nvinfo : EIATTR_CUDA_API_VERSION
	.align		4
        /*0000*/ 	.byte	0x04, 0x37
        /*0002*/ 	.short	(.L_9 - .L_8)
.L_8:
        /*0004*/ 	.word	0x0000007c


	//----- nvinfo : EIATTR_SW2861232_WAR
	.align		4
.L_9:
        /*0008*/ 	.byte	0x01, 0x35
	.zero		2


	//----- nvinfo : EIATTR_PARAM_CBANK
	.align		4
        /*000c*/ 	.byte	0x04, 0x0a
        /*000e*/ 	.short	(.L_11 - .L_10)
	.align		4
.L_10:
        /*0010*/ 	.word	index@(.nv.constant0.triton_red_fused__to_copy_mean_pow_3)
        /*0014*/ 	.short	0x0160
        /*0016*/ 	.short	0x0020


	//----- nvinfo : EIATTR_CBANK_PARAM_SIZE
	.align		4
.L_11:
        /*0018*/ 	.byte	0x03, 0x19
        /*001a*/ 	.short	0x0020


	//----- nvinfo : EIATTR_KPARAM_INFO
	.align		4
        /*001c*/ 	.byte	0x04, 0x17
        /*001e*/ 	.short	(.L_13 - .L_12)
.L_12:
        /*0020*/ 	.word	0x00000000
        /*0024*/ 	.short	0x0004
        /*0026*/ 	.short	0x0018
        /*0028*/ 	.byte	0x00, 0xf4, 0x21, 0x00


	//----- nvinfo : EIATTR_KPARAM_INFO
	.align		4
.L_13:
        /*002c*/ 	.byte	0x04, 0x17
        /*002e*/ 	.short	(.L_15 - .L_14)
.L_14:
        /*0030*/ 	.word	0x00000000
        /*0034*/ 	.short	0x0003
        /*0036*/ 	.short	0x0014
        /*0038*/ 	.byte	0x00, 0xf0, 0x11, 0x00


	//----- nvinfo : EIATTR_KPARAM_INFO
	.align		4
.L_15:
        /*003c*/ 	.byte	0x04, 0x17
        /*003e*/ 	.short	(.L_17 - .L_16)
.L_16:
        /*0040*/ 	.word	0x00000000
        /*0044*/ 	.short	0x0002
        /*0046*/ 	.short	0x0010
        /*0048*/ 	.byte	0x00, 0xf0, 0x11, 0x00


	//----- nvinfo : EIATTR_KPARAM_INFO
	.align		4
.L_17:
        /*004c*/ 	.byte	0x04, 0x17
        /*004e*/ 	.short	(.L_19 - .L_18)
.L_18:
        /*0050*/ 	.word	0x00000000
        /*0054*/ 	.short	0x0001
        /*0056*/ 	.short	0x0008
        /*0058*/ 	.byte	0x00, 0xf4, 0x21, 0x00


	//----- nvinfo : EIATTR_KPARAM_INFO
	.align		4
.L_19:
        /*005c*/ 	.byte	0x04, 0x17
        /*005e*/ 	.short	(.L_21 - .L_20)
.L_20:
        /*0060*/ 	.word	0x00000000
        /*0064*/ 	.short	0x0000
        /*0066*/ 	.short	0x0000
        /*0068*/ 	.byte	0x00, 0xf4, 0x21, 0x00


	//----- nvinfo : EIATTR_MAXREG_COUNT
	.align		4
.L_21:
        /*006c*/ 	.byte	0x03, 0x1b
        /*006e*/ 	.short	0x0080


	//----- nvinfo : EIATTR_COOP_GROUP_MASK_REGIDS
	.align		4
        /*0070*/ 	.byte	0x04, 0x29
        /*0072*/ 	.short	(.L_23 - .L_22)


	//   ....[0]....
.L_22:
        /*0074*/ 	.word	0xffffffff


	//   ....[1]....
        /*0078*/ 	.word	0xffffffff


	//   ....[2]....
        /*007c*/ 	.word	0xffffffff


	//----- nvinfo : EIATTR_COOP_GROUP_INSTR_OFFSETS
	.align		4
.L_23:
        /*0080*/ 	.byte	0x04, 0x28
        /*0082*/ 	.short	(.L_25 - .L_24)


	//   ....[0]....
.L_24:
        /*0084*/ 	.word	0x00000490


	//   ....[1]....
        /*0088*/ 	.word	0x000004b0


	//   ....[2]....
        /*008c*/ 	.word	0x000004d0


	//----- nvinfo : EIATTR_EXIT_INSTR_OFFSETS
	.align		4
.L_25:
        /*0090*/ 	.byte	0x04, 0x1c
        /*0092*/ 	.short	(.L_27 - .L_26)


	//   ....[0]....
.L_26:
        /*0094*/ 	.word	0x00000520


	//   ....[1]....
        /*0098*/ 	.word	0x00000590


	//----- nvinfo : EIATTR_REQNTID
	.align		4
.L_27:
        /*009c*/ 	.byte	0x04, 0x10
        /*009e*/ 	.short	(.L_29 - .L_28)
.L_28:
        /*00a0*/ 	.word	0x00000200
        /*00a4*/ 	.word	0x00000001
        /*00a8*/ 	.word	0x00000001
.L_29:


//--------------------- .nv.callgraph             --------------------------
	.section	.nv.callgraph,"",@"SHT_CUDA_CALLGRAPH"
	.align	4
	.sectionentsize	8
	.align		4
        /*0000*/ 	.word	0x00000000
	.align		4
        /*0004*/ 	.word	0xffffffff
	.align		4
        /*0008*/ 	.word	0x00000000
	.align		4
        /*000c*/ 	.word	0xfffffffe
	.align		4
        /*0010*/ 	.word	0x00000000
	.align		4
        /*0014*/ 	.word	0xfffffffd
	.align		4
        /*0018*/ 	.word	0x00000000
	.align		4
        /*001c*/ 	.word	0xfffffffc


//--------------------- .nv.rel.action            --------------------------
	.section	.nv.rel.action,"",@"SHT_CUDA_RELOCINFO"
	.align	8
	.sectionentsize	8
        /*0000*/ 	.byte	0x73, 0x00, 0x00, 0x00, 0x00, 0x00, 0x00, 0x00, 0x00, 0x00, 0x00, 0x11, 0x25, 0x00, 0x05, 0x36


//--------------------- .nv.constant0.triton_red_fused__to_copy_mean_pow_3 --------------------------
	.section	.nv.constant0.triton_red_fused__to_copy_mean_pow_3,"a",@progbits
	.sectionflags	@""
	.align	4
.nv.constant0.triton_red_fused__to_copy_mean_pow_3:
	.zero		384


//--------------------- .text.triton_red_fused__to_copy_mean_pow_3 --------------------------
	.section	.text.triton_red_fused__to_copy_mean_pow_3,"ax",@progbits
	.sectionflags	@"SHF_BARRIERS=1"
	.sectioninfo	@"SHI_REGISTERS=23"
	.align	128
        .global         triton_red_fused__to_copy_mean_pow_3
        .type           triton_red_fused__to_copy_mean_pow_3,@function
        .size           triton_red_fused__to_copy_mean_pow_3,(.L_x_1 - triton_red_fused__to_copy_mean_pow_3)
        .other          triton_red_fused__to_copy_mean_pow_3,@"STO_CUDA_ENTRY STV_DEFAULT"
triton_red_fused__to_copy_mean_pow_3:
.text.triton_red_fused__to_copy_mean_pow_3:
[----:B------:R-:W-:Y:S02]  /*0000*/  MOV R1, c[0x0][0x28] ;  /* 0x00000a0000017a02 */ /* 0x000fe40000000f00 */
[----:B------:R-:W0:Y:S01]  /*0010*/  S2R R0, SR_TID.X ;  /* 0x0000000000007919 */ /* 0x000e220000002100 */
[----:B------:R-:W-:Y:S01]  /*0020*/  IMAD.MOV.U32 R11, RZ, RZ, 0x2 ;  /* 0x00000002ff0b7424 */ /* 0x000fe200078e00ff */
[----:B------:R-:W-:Y:S02]  /*0030*/  ULDC.64 UR4, c[0x0][0x118] ;  /* 0x0000460000047ab9 */ /* 0x000fe40000000a00 */
[----:B------:R-:W1:Y:S01]  /*0040*/  S2R R3, SR_CTAID.X ;  /* 0x0000000000037919 */ /* 0x000e620000002500 */
[----:B0-----:R-:W-:Y:S02]  /*0050*/  SHF.R.U32.HI R2, RZ, 0x3, R0 ;  /* 0x00000003ff027819 */ /* 0x001fe40000011600 */
[----:B------:R-:W-:Y:S02]  /*0060*/  SHF.L.U32 R5, R0, 0x3, RZ ;  /* 0x0000000300057819 */ /* 0x000fe400000006ff */
[----:B-1----:R-:W-:Y:S02]  /*0070*/  SHF.L.U32 R3, R3, 0x6, RZ ;  /* 0x0000000603037819 */ /* 0x002fe400000006ff */
[----:B------:R-:W-:-:S02]  /*0080*/  SGXT.U32 R2, R2, 0x6 ;  /* 0x000000060202781a */ /* 0x000fc40000000000 */
[----:B------:R-:W-:Y:S02]  /*0090*/  LOP3.LUT R8, R5, 0x38, RZ, 0xc0, !PT ;  /* 0x0000003805087812 */ /* 0x000fe400078ec0ff */
[----:B------:R-:W-:-:S05]  /*00a0*/  LOP3.LUT R4, R2, R3, RZ, 0xfc, !PT ;  /* 0x0000000302047212 */ /* 0x000fca00078efcff */
[----:B------:R-:W-:-:S05]  /*00b0*/  IMAD.HI R6, R4, 0x2aaaaaab, RZ ;  /* 0x2aaaaaab04067827 */ /* 0x000fca00078e02ff */
[----:B------:R-:W-:-:S04]  /*00c0*/  SHF.R.U32.HI R7, RZ, 0x1, R6 ;  /* 0x00000001ff077819 */ /* 0x000fc80000011606 */
[----:B------:R-:W-:-:S05]  /*00d0*/  LEA.HI R7, R6, R7, RZ, 0x1 ;  /* 0x0000000706077211 */ /* 0x000fca00078f08ff */
[----:B------:R-:W-:Y:S01]  /*00e0*/  IMAD R7, R7, 0x18, R4 ;  /* 0x0000001807077824 */ /* 0x000fe200078e0204 */
[----:B------:R-:W-:-:S03]  /*00f0*/  LOP3.LUT R4, R8, 0x40, RZ, 0xfc, !PT ;  /* 0x0000004008047812 */ /* 0x000fc600078efcff */
[----:B------:R-:W-:Y:S01]  /*0100*/  IMAD R9, R7, 0x60, RZ ;  /* 0x0000006007097824 */ /* 0x000fe200078e02ff */
[----:B------:R-:W-:Y:S01]  /*0110*/  ISETP.GE.U32.AND P0, PT, R4, 0x60, PT ;  /* 0x000000600400780c */ /* 0x000fe20003f06070 */
[----:B------:R-:W-:-:S03]  /*0120*/  CS2R R6, SRZ ;  /* 0x0000000000067805 */ /* 0x000fc6000001ff00 */
[----:B------:R-:W-:Y:S02]  /*0130*/  IADD3 R8, R8, R9, RZ ;  /* 0x0000000908087210 */ /* 0x000fe40007ffe0ff */
[----:B------:R-:W-:Y:S02]  /*0140*/  IADD3 R12, R9, R4, RZ ;  /* 0x00000004090c7210 */ /* 0x000fe40007ffe0ff */
[----:B------:R-:W-:Y:S01]  /*0150*/  CS2R R4, SRZ ;  /* 0x0000000000047805 */ /* 0x000fe2000001ff00 */
[----:B------:R-:W-:-:S04]  /*0160*/  IMAD.WIDE R8, R8, R11, c[0x0][0x160] ;  /* 0x0000580008087625 */ /* 0x000fc800078e020b */
[----:B------:R-:W-:Y:S02]  /*0170*/  IMAD.WIDE R12, R12, R11, c[0x0][0x160] ;  /* 0x000058000c0c7625 */ /* 0x000fe400078e020b */
[----:B------:R-:W2:Y:S04]  /*0180*/  LDG.E.EF.128 R8, [R8.64] ;  /* 0x0000000408087981 */ /* 0x000ea8000c0e1d00 */
[----:B------:R2:W3:Y:S02]  /*0190*/  @!P0 LDG.E.EF.128 R4, [R12.64] ;  /* 0x000000040c048981 */ /* 0x0004e4000c0e1d00 */
[C---:B--2---:R-:W-:Y:S02]  /*01a0*/  PRMT R12, R8.reuse, 0x7632, R12 ;  /* 0x00007632080c7816 */ /* 0x044fe4000000000c */
[----:B------:R-:W-:-:S02]  /*01b0*/  SHF.L.U32 R13, R8, 0x10, RZ ;  /* 0x00000010080d7819 */ /* 0x000fc400000006ff */
[----:B---3--:R-:W-:Y:S02]  /*01c0*/  PRMT R18, R4, 0x7632, R18 ;  /* 0x0000763204127816 */ /* 0x008fe40000000012 */
[----:B------:R-:W-:Y:S01]  /*01d0*/  SHF.L.U32 R12, R12, 0x10, RZ ;  /* 0x000000100c0c7819 */ /* 0x000fe200000006ff */
[C---:B------:R-:W-:Y:S01]  /*01e0*/  IMAD.U32 R16, R5.reuse, 0x10000, RZ ;  /* 0x0001000005107824 */ /* 0x040fe200078e00ff */
[----:B------:R-:W-:Y:S01]  /*01f0*/  PRMT R14, R5, 0x7632, R14 ;  /* 0x00007632050e7816 */ /* 0x000fe2000000000e */
[----:B------:R-:W-:Y:S01]  /*0200*/  IMAD.U32 R19, R18, 0x10000, RZ ;  /* 0x0001000012137824 */ /* 0x000fe200078e00ff */
[----:B------:R-:W-:Y:S01]  /*0210*/  SHF.L.U32 R20, R4, 0x10, RZ ;  /* 0x0000001004147819 */ /* 0x000fe200000006ff */
[----:B------:R-:W-:Y:S01]  /*0220*/  FMUL R13, R13, R13 ;  /* 0x0000000d0d0d7220 */ /* 0x000fe20000400000 */
[C---:B------:R-:W-:Y:S01]  /*0230*/  PRMT R5, R9.reuse, 0x7632, R5 ;  /* 0x0000763209057816 */ /* 0x040fe20000000005 */
[----:B------:R-:W-:Y:S01]  /*0240*/  IMAD.U32 R9, R9, 0x10000, RZ ;  /* 0x0001000009097824 */ /* 0x000fe200078e00ff */
[----:B------:R-:W-:Y:S01]  /*0250*/  FMUL R12, R12, R12 ;  /* 0x0000000c0c0c7220 */ /* 0x000fe20000400000 */
[----:B------:R-:W-:Y:S01]  /*0260*/  @!P0 FFMA R13, R20, R20, R13 ;  /* 0x00000014140d8223 */ /* 0x000fe2000000000d */
[----:B------:R-:W-:Y:S01]  /*0270*/  SHF.L.U32 R5, R5, 0x10, RZ ;  /* 0x0000001005057819 */ /* 0x000fe200000006ff */
[----:B------:R-:W-:Y:S01]  /*0280*/  FMUL R9, R9, R9 ;  /* 0x0000000909097220 */ /* 0x000fe20000400000 */
[----:B------:R-:W-:Y:S01]  /*0290*/  @!P0 FFMA R12, R19, R19, R12 ;  /* 0x00000013130c8223 */ /* 0x000fe2000000000c */
[----:B------:R-:W-:-:S02]  /*02a0*/  PRMT R15, R6, 0x7632, R15 ;  /* 0x00007632060f7816 */ /* 0x000fc4000000000f */
[----:B------:R-:W-:Y:S02]  /*02b0*/  SHF.L.U32 R17, R6, 0x10, RZ ;  /* 0x0000001006117819 */ /* 0x000fe400000006ff */
[----:B------:R-:W-:Y:S01]  /*02c0*/  PRMT R6, R10, 0x7632, R6 ;  /* 0x000076320a067816 */ /* 0x000fe20000000006 */
[----:B------:R-:W-:Y:S01]  /*02d0*/  @!P0 FFMA R9, R16, R16, R9 ;  /* 0x0000001010098223 */ /* 0x000fe20000000009 */
[----:B------:R-:W-:Y:S01]  /*02e0*/  SHF.L.U32 R10, R10, 0x10, RZ ;  /* 0x000000100a0a7819 */ /* 0x000fe200000006ff */
[----:B------:R-:W-:Y:S01]  /*02f0*/  FMUL R5, R5, R5 ;  /* 0x0000000505057220 */ /* 0x000fe20000400000 */
[----:B------:R-:W-:Y:S01]  /*0300*/  SHF.L.U32 R14, R14, 0x10, RZ ;  /* 0x000000100e0e7819 */ /* 0x000fe200000006ff */
[----:B------:R-:W-:Y:S01]  /*0310*/  FADD R12, R12, R13 ;  /* 0x0000000d0c0c7221 */ /* 0x000fe20000000000 */
[----:B------:R-:W-:Y:S01]  /*0320*/  SHF.L.U32 R6, R6, 0x10, RZ ;  /* 0x0000001006067819 */ /* 0x000fe200000006ff */
[----:B------:R-:W-:Y:S02]  /*0330*/  FMUL R10, R10, R10 ;  /* 0x0000000a0a0a7220 */ /* 0x000fe40000400000 */
[----:B------:R-:W-:Y:S01]  /*0340*/  @!P0 FFMA R5, R14, R14, R5 ;  /* 0x0000000e0e058223 */ /* 0x000fe20000000005 */
[----:B------:R-:W-:Y:S01]  /*0350*/  FADD R12, R9, R12 ;  /* 0x0000000c090c7221 */ /* 0x000fe20000000000 */
[----:B------:R-:W-:Y:S01]  /*0360*/  PRMT R8, R11, 0x7632, R8 ;  /* 0x000076320b087816 */ /* 0x000fe20000000008 */
[----:B------:R-:W-:Y:S01]  /*0370*/  @!P0 FFMA R10, R17, R17, R10 ;  /* 0x00000011110a8223 */ /* 0x000fe2000000000a */
[----:B------:R-:W-:Y:S01]  /*0380*/  SHF.L.U32 R11, R11, 0x10, RZ ;  /* 0x000000100b0b7819 */ /* 0x000fe200000006ff */
[----:B------:R-:W-:Y:S01]  /*0390*/  IMAD.U32 R15, R15, 0x10000, RZ ;  /* 0x000100000f0f7824 */ /* 0x000fe200078e00ff */
[----:B------:R-:W-:Y:S01]  /*03a0*/  FMUL R6, R6, R6 ;  /* 0x0000000606067220 */ /* 0x000fe20000400000 */
[----:B------:R-:W-:Y:S01]  /*03b0*/  FADD R5, R5, R12 ;  /* 0x0000000c05057221 */ /* 0x000fe20000000000 */
[----:B------:R-:W-:Y:S01]  /*03c0*/  PRMT R4, R7, 0x7632, R4 ;  /* 0x0000763207047816 */ /* 0x000fe20000000004 */
[----:B------:R-:W-:Y:S01]  /*03d0*/  FMUL R12, R11, R11 ;  /* 0x0000000b0b0c7220 */ /* 0x000fe20000400000 */
[----:B------:R-:W-:Y:S01]  /*03e0*/  SHF.L.U32 R7, R7, 0x10, RZ ;  /* 0x0000001007077819 */ /* 0x000fe200000006ff */
[----:B------:R-:W-:Y:S01]  /*03f0*/  @!P0 FFMA R6, R15, R15, R6 ;  /* 0x0000000f0f068223 */ /* 0x000fe20000000006 */
[----:B------:R-:W-:Y:S01]  /*0400*/  SHF.L.U32 R8, R8, 0x10, RZ ;  /* 0x0000001008087819 */ /* 0x000fe200000006ff */
[----:B------:R-:W-:Y:S01]  /*0410*/  FADD R9, R10, R5 ;  /* 0x000000050a097221 */ /* 0x000fe20000000000 */
[----:B------:R-:W-:Y:S01]  /*0420*/  SHF.L.U32 R5, R4, 0x10, RZ ;  /* 0x0000001004057819 */ /* 0x000fe200000006ff */
[----:B------:R-:W-:-:S02]  /*0430*/  @!P0 FFMA R12, R7, R7, R12 ;  /* 0x00000007070c8223 */ /* 0x000fc4000000000c */
[----:B------:R-:W-:Y:S01]  /*0440*/  FMUL R8, R8, R8 ;  /* 0x0000000808087220 */ /* 0x000fe20000400000 */
[----:B------:R-:W-:-:S03]  /*0450*/  FADD R9, R6, R9 ;  /* 0x0000000906097221 */ /* 0x000fc60000000000 */
[----:B------:R-:W-:Y:S01]  /*0460*/  @!P0 FFMA R8, R5, R5, R8 ;  /* 0x0000000505088223 */ /* 0x000fe20000000008 */
[----:B------:R-:W-:-:S04]  /*0470*/  FADD R9, R12, R9 ;  /* 0x000000090c097221 */ /* 0x000fc80000000000 */
[----:B------:R-:W-:-:S05]  /*0480*/  FADD R9, R8, R9 ;  /* 0x0000000908097221 */ /* 0x000fca0000000000 */
[----:B------:R-:W0:Y:S02]  /*0490*/  SHFL.BFLY PT, R4, R9, 0x4, 0x1f ;  /* 0x0c801f0009047f89 */ /* 0x000e2400000e0000 */
[----:B0-----:R-:W-:-:S05]  /*04a0*/  FADD R4, R9, R4 ;  /* 0x0000000409047221 */ /* 0x001fca0000000000 */
[----:B------:R-:W0:Y:S02]  /*04b0*/  SHFL.BFLY PT, R5, R4, 0x2, 0x1f ;  /* 0x0c401f0004057f89 */ /* 0x000e2400000e0000 */
[----:B0-----:R-:W-:-:S05]  /*04c0*/  FADD R5, R4, R5 ;  /* 0x0000000504057221 */ /* 0x001fca0000000000 */
[----:B------:R-:W0:Y:S01]  /*04d0*/  SHFL.BFLY PT, R6, R5, 0x1, 0x1f ;  /* 0x0c201f0005067f89 */ /* 0x000e2200000e0000 */
[----:B------:R-:W-:Y:S01]  /*04e0*/  LOP3.LUT P0, RZ, R0, 0x1c0, RZ, 0xc0, !PT ;  /* 0x000001c000ff7812 */ /* 0x000fe2000780c0ff */
[----:B0-----:R-:W-:-:S05]  /*04f0*/  FADD R7, R5, R6 ;  /* 0x0000000605077221 */ /* 0x001fca0000000000 */
[----:B------:R0:W-:Y:S04]  /*0500*/  STS [R2.X4], R7 ;  /* 0x0000000702007388 */ /* 0x0001e80000004800 */
[----:B------:R-:W-:Y:S06]  /*0510*/  BAR.SYNC.DEFER_BLOCKING 0x0 ;  /* 0x0000000000007b1d */ /* 0x000fec0000010000 */
[----:B------:R-:W-:Y:S05]  /*0520*/  @P0 EXIT ;  /* 0x000000000000094d */ /* 0x000fea0003800000 */
[----:B0-----:R-:W-:Y:S02]  /*0530*/  LOP3.LUT R4, R0, 0x3f, RZ, 0xc0, !PT ;  /* 0x0000003f00047812 */ /* 0x001fe400078ec0ff */
[----:B------:R-:W-:-:S02]  /*0540*/  MOV R2, 0x4 ;  /* 0x0000000400027802 */ /* 0x000fc40000000f00 */
[----:B------:R-:W-:Y:S01]  /*0550*/  LOP3.LUT R3, R3, 0x3f, R0, 0xf8, !PT ;  /* 0x0000003f03037812 */ /* 0x000fe200078ef800 */
[----:B------:R-:W0:Y:S04]  /*0560*/  LDS R5, [R4.X4] ;  /* 0x0000000004057984 */ /* 0x000e280000004800 */
[----:B------:R-:W-:-:S05]  /*0570*/  IMAD.WIDE R2, R3, R2, c[0x0][0x168] ;  /* 0x00005a0003027625 */ /* 0x000fca00078e0202 */
[----:B0-----:R-:W-:Y:S01]  /*0580*/  STG.E [R2.64], R5 ;  /* 0x0000000502007986 */ /* 0x001fe2000c101904 */
[----:B------:R-:W-:Y:S05]  /*0590*/  EXIT ;  /* 0x000000000000794d */ /* 0x000fea0003800000 */
.L_x_0:
[----:B------:R-:W-:-:S00]  /*05a0*/  BRA `(.L_x_0) ;  /* 0xfffffff000007947 */ /* 0x000fc0000383ffff */
[----:B------:R-:W-:-:S00]  /*05b0*/  NOP ;  /* 0x0000000000007918 */ /* 0x000fc00000000000 */
        /* <DEDUP_REMOVED lines=12> */
.L_x_1:


//--------------------- .nv.shared.triton_red_fused__to_copy_mean_pow_3 --------------------------
	.section	.nv.shared.triton_red_fused__to_copy_mean_pow_3,"aw",@nobits
	.sectionflags	@""
	.align	16
